	.headerflags	@"EF_CUDA_TEXMODE_UNIFIED EF_CUDA_64BIT_ADDRESS EF_CUDA_ACCELERATORS EF_CUDA_SM90 EF_CUDA_VIRTUAL_SM(EF_CUDA_SM90)"
	.elftype	@"ET_EXEC"


//--------------------- .nv.info                  --------------------------
	.section	.nv.info,"",@"SHT_CUDA_INFO"
	.align	4


	//----- nvinfo : EIATTR_REGCOUNT
	.align		4
        /*0000*/ 	.byte	0x04, 0x2f
        /*0002*/ 	.short	(.L_1 - .L_0)
	.align		4
.L_0:
        /*0004*/ 	.word	index@(triton_poi_fused_avg_pool2d_1)
        /*0008*/ 	.word	0x00000018


	//----- nvinfo : EIATTR_MIN_STACK_SIZE
	.align		4
.L_1:
        /*000c*/ 	.byte	0x04, 0x12
        /*000e*/ 	.short	(.L_3 - .L_2)
	.align		4
.L_2:
        /*0010*/ 	.word	index@(triton_poi_fused_avg_pool2d_1)
        /*0014*/ 	.word	0x00000000


	//----- nvinfo : EIATTR_FRAME_SIZE
	.align		4
.L_3:
        /*0018*/ 	.byte	0x04, 0x11
        /*001a*/ 	.short	(.L_5 - .L_4)
	.align		4
.L_4:
        /*001c*/ 	.word	index@(triton_poi_fused_avg_pool2d_1)
        /*0020*/ 	.word	0x00000000


	//----- nvinfo : EIATTR_MIN_STACK_SIZE
	.align		4
.L_5:
        /*0024*/ 	.byte	0x04, 0x12
        /*0026*/ 	.short	(.L_7 - .L_6)
	.align		4
.L_6:
        /*0028*/ 	.word	index@(triton_poi_fused_avg_pool2d_1)
        /*002c*/ 	.word	0x00000000
.L_7:


//--------------------- .nv.info.triton_poi_fused_avg_pool2d_1 --------------------------
	.section	.nv.info.triton_poi_fused_avg_pool2d_1,"",@"SHT_CUDA_INFO"
	.sectionflags	@""
	.align	4


	//----- nvinfo : EIATTR_CUDA_API_VERSION
	.align		4
        /*0000*/ 	.byte	0x04, 0x37
        /*0002*/ 	.short	(.L_9 - .L_8)
.L_8:
        /*0004*/ 	.word	0x0000007c


	//----- nvinfo : EIATTR_KPARAM_INFO
	.align		4
.L_9:
        /*0008*/ 	.byte	0x04, 0x17
        /*000a*/ 	.short	(.L_11 - .L_10)
.L_10:
        /*000c*/ 	.word	0x00000000
        /*0010*/ 	.short	0x0002
        /*0012*/ 	.short	0x0010
        /*0014*/ 	.byte	0x00, 0xf0, 0x11, 0x00


	//----- nvinfo : EIATTR_KPARAM_INFO
	.align		4
.L_11:
        /*0018*/ 	.byte	0x04, 0x17
        /*001a*/ 	.short	(.L_13 - .L_12)
.L_12:
        /*001c*/ 	.word	0x00000000
        /*0020*/ 	.short	0x0001
        /*0022*/ 	.short	0x0008
        /*0024*/ 	.byte	0x00, 0xf4, 0x21, 0x00


	//----- nvinfo : EIATTR_KPARAM_INFO
	.align		4
.L_13:
        /*0028*/ 	.byte	0x04, 0x17
        /*002a*/ 	.short	(.L_15 - .L_14)
.L_14:
        /*002c*/ 	.word	0x00000000
        /*0030*/ 	.short	0x0000
        /*0032*/ 	.short	0x0000
        /*0034*/ 	.byte	0x00, 0xf4, 0x21, 0x00


	//----- nvinfo : EIATTR_SPARSE_MMA_MASK
	.align		4
.L_15:
        /*0038*/ 	.byte	0x03, 0x50
        /*003a*/ 	.short	0x0000


	//----- nvinfo : EIATTR_MAXREG_COUNT
	.align		4
        /*003c*/ 	.byte	0x03, 0x1b
        /*003e*/ 	.short	0x00ff


	//----- nvinfo : EIATTR_EXIT_INSTR_OFFSETS
	.align		4
        /*0040*/ 	.byte	0x04, 0x1c
        /*0042*/ 	.short	(.L_17 - .L_16)


	//   ....[0]....
.L_16:
        /*0044*/ 	.word	0x000006b0


	//   ....[1]....
        /*0048*/ 	.word	0x000006d0


	//----- nvinfo : EIATTR_REQNTID
	.align		4
.L_17:
        /*004c*/ 	.byte	0x04, 0x10
        /*004e*/ 	.short	(.L_19 - .L_18)
.L_18:
        /*0050*/ 	.word	0x00000080
        /*0054*/ 	.word	0x00000001
        /*0058*/ 	.word	0x00000001


	//----- nvinfo : EIATTR_CBANK_PARAM_SIZE
	.align		4
.L_19:
        /*005c*/ 	.byte	0x03, 0x19
        /*005e*/ 	.short	0x0014


	//----- nvinfo : EIATTR_PARAM_CBANK
	.align		4
        /*0060*/ 	.byte	0x04, 0x0a
        /*0062*/ 	.short	(.L_21 - .L_20)
	.align		4
.L_20:
        /*0064*/ 	.word	index@(.nv.constant0.triton_poi_fused_avg_pool2d_1)
        /*0068*/ 	.short	0x0210
        /*006a*/ 	.short	0x0014


	//----- nvinfo : EIATTR_SW_WAR
	.align		4
.L_21:
        /*006c*/ 	.byte	0x04, 0x36
        /*006e*/ 	.short	(.L_23 - .L_22)
.L_22:
        /*0070*/ 	.word	0x00000008
.L_23:


//--------------------- .nv.callgraph             --------------------------
	.section	.nv.callgraph,"",@"SHT_CUDA_CALLGRAPH"
	.align	4
	.sectionentsize	8
	.align		4
        /*0000*/ 	.word	0x00000000
	.align		4
        /*0004*/ 	.word	0xffffffff
	.align		4
        /*0008*/ 	.word	0x00000000
	.align		4
        /*000c*/ 	.word	0xfffffffe
	.align		4
        /*0010*/ 	.word	0x00000000
	.align		4
        /*0014*/ 	.word	0xfffffffd
	.align		4
        /*0018*/ 	.word	0x00000000
	.align		4
        /*001c*/ 	.word	0xfffffffc


//--------------------- .text.triton_poi_fused_avg_pool2d_1 --------------------------
	.section	.text.triton_poi_fused_avg_pool2d_1,"ax",@progbits
	.align	128
        .global         triton_poi_fused_avg_pool2d_1
        .type           triton_poi_fused_avg_pool2d_1,@function
        .size           triton_poi_fused_avg_pool2d_1,(.L_x_1 - triton_poi_fused_avg_pool2d_1)
        .other          triton_poi_fused_avg_pool2d_1,@"STO_CUDA_ENTRY STV_DEFAULT"
triton_poi_fused_avg_pool2d_1:
.text.triton_poi_fused_avg_pool2d_1:
[----:B------:R-:W0:Y:S02]  /*0000*/  LDC R1, c[0x0][0x28] ;  /* 0x00000a00ff017b82 */ /* 0x000e240000000800 */
[----:B------:R-:W1:Y:S01]  /*0010*/  S2R R0, SR_TID.X ;  /* 0x0000000000007919 */ /* 0x000e620000002100 */
[----:B------:R-:W-:Y:S01]  /*0020*/  ULDC.64 UR4, c[0x0][0x208] ;  /* 0x0000820000047ab9 */ /* 0x000fe20000000a00 */
[----:B------:R-:W2:Y:S01]  /*0030*/  S2R R3, SR_CTAID.X ;  /* 0x0000000000037919 */ /* 0x000ea20000002500 */
[----:B-1----:R-:W-:-:S05]  /*0040*/  IMAD.SHL.U32 R0, R0, 0x2, RZ ;  /* 0x0000000200007824 */ /* 0x002fca00078e00ff */
[----:B------:R-:W-:-:S05]  /*0050*/  LOP3.LUT R0, R0, 0xfe, RZ, 0xc0, !PT ;  /* 0x000000fe00007812 */ /* 0x000fca00078ec0ff */
[----:B--2---:R-:W-:Y:S02]  /*0060*/  IMAD R0, R3, 0x100, R0 ;  /* 0x0000010003007824 */ /* 0x004fe400078e0200 */
[----:B------:R-:W1:Y:S02]  /*0070*/  LDC.64 R2, c[0x0][0x210] ;  /* 0x00008400ff027b82 */ /* 0x000e640000000a00 */
[C---:B------:R-:W-:Y:S01]  /*0080*/  IMAD.HI R4, R0.reuse, 0x3e0f83e1, RZ ;  /* 0x3e0f83e100047827 */ /* 0x040fe200078e02ff */
[----:B------:R-:W-:-:S03]  /*0090*/  ISETP.GE.AND P2, PT, R0, 0x84, PT ;  /* 0x000000840000780c */ /* 0x000fc60003f46270 */
[----:B------:R-:W-:Y:S01]  /*00a0*/  VIADD R8, R0, 0x1 ;  /* 0x0000000100087836 */ /* 0x000fe20000000000 */
[----:B------:R-:W-:-:S04]  /*00b0*/  SHF.R.U32.HI R5, RZ, 0x1f, R4 ;  /* 0x0000001fff057819 */ /* 0x000fc80000011604 */
[----:B------:R-:W-:Y:S01]  /*00c0*/  LEA.HI.SX32 R5, R4, R5, 0x1d ;  /* 0x0000000504057211 */ /* 0x000fe200078feaff */
[----:B------:R-:W-:-:S04]  /*00d0*/  IMAD.HI R4, R8, 0x3e0f83e1, RZ ;  /* 0x3e0f83e108047827 */ /* 0x000fc800078e02ff */
[----:B------:R-:W-:Y:S01]  /*00e0*/  IMAD R6, R5, -0x21, R0 ;  /* 0xffffffdf05067824 */ /* 0x000fe200078e0200 */
[----:B------:R-:W-:-:S04]  /*00f0*/  SHF.R.U32.HI R7, RZ, 0x1f, R4 ;  /* 0x0000001fff077819 */ /* 0x000fc80000011604 */
[C---:B------:R-:W-:Y:S02]  /*0100*/  SHF.L.U32 R9, R6.reuse, 0x1, RZ ;  /* 0x0000000106097819 */ /* 0x040fe400000006ff */
[----:B------:R-:W-:Y:S02]  /*0110*/  ISETP.LT.U32.AND P4, PT, R6, 0x20, !P2 ;  /* 0x000000200600780c */ /* 0x000fe40005781070 */
[----:B------:R-:W-:Y:S01]  /*0120*/  LEA.HI.SX32 R17, R4, R7, 0x1d ;  /* 0x0000000704117211 */ /* 0x000fe200078feaff */
[----:B------:R-:W-:Y:S01]  /*0130*/  VIADD R10, R9, 0x1 ;  /* 0x00000001090a7836 */ /* 0x000fe20000000000 */
[C---:B------:R-:W-:Y:S01]  /*0140*/  ISETP.GT.AND P3, PT, R6.reuse, 0x1f, PT ;  /* 0x0000001f0600780c */ /* 0x040fe20003f64270 */
[----:B------:R-:W-:Y:S01]  /*0150*/  IMAD R5, R5, 0x40, R9 ;  /* 0x0000004005057824 */ /* 0x000fe200078e0209 */
[----:B------:R-:W-:Y:S01]  /*0160*/  ISETP.GT.AND P5, PT, R6, RZ, !P2 ;  /* 0x000000ff0600720c */ /* 0x000fe200057a4270 */
[----:B------:R-:W-:Y:S01]  /*0170*/  IMAD R8, R17, -0x21, R8 ;  /* 0xffffffdf11087824 */ /* 0x000fe200078e0208 */
[----:B------:R-:W-:-:S02]  /*0180*/  ISETP.LT.AND P0, PT, R10, 0x40, !P2 ;  /* 0x000000400a00780c */ /* 0x000fc40005701270 */
[----:B------:R-:W-:Y:S01]  /*0190*/  CS2R R10, SRZ ;  /* 0x00000000000a7805 */ /* 0x000fe2000001ff00 */
[C-C-:B-1----:R-:W-:Y:S01]  /*01a0*/  IMAD.WIDE R14, R5.reuse, 0x4, R2.reuse ;  /* 0x00000004050e7825 */ /* 0x142fe200078e0202 */
[----:B------:R-:W-:Y:S02]  /*01b0*/  IADD3 R19, R5, -0x1, RZ ;  /* 0xffffffff05137810 */ /* 0x000fe40007ffe0ff */
[----:B------:R-:W-:Y:S01]  /*01c0*/  ISETP.GT.AND P0, PT, R6, -0x1, P0 ;  /* 0xffffffff0600780c */ /* 0x000fe20000704270 */
[C---:B------:R-:W-:Y:S01]  /*01d0*/  VIADD R7, R5.reuse, 0xfffffffe ;  /* 0xfffffffe05077836 */ /* 0x040fe20000000000 */
[----:B------:R1:W2:Y:S01]  /*01e0*/  @P4 LDG.E.EL R10, desc[UR4][R14.64] ;  /* 0x000000040e0a4981 */ /* 0x0002a2000c2e1900 */
[----:B------:R-:W-:Y:S01]  /*01f0*/  IMAD.SHL.U32 R20, R8, 0x2, RZ ;  /* 0x0000000208147824 */ /* 0x000fe200078e00ff */
[----:B------:R-:W-:Y:S01]  /*0200*/  ISETP.GE.AND P1, PT, R6, 0x20, PT ;  /* 0x000000200600780c */ /* 0x000fe20003f26270 */
[----:B------:R-:W-:Y:S01]  /*0210*/  VIADD R21, R5, 0x1 ;  /* 0x0000000105157836 */ /* 0x000fe20000000000 */
[----:B------:R-:W-:Y:S01]  /*0220*/  CS2R R12, SRZ ;  /* 0x00000000000c7805 */ /* 0x000fe2000001ff00 */
[----:B------:R-:W-:Y:S01]  /*0230*/  IMAD.WIDE R4, R7, 0x4, R2 ;  /* 0x0000000407047825 */ /* 0x000fe200078e0202 */
[----:B------:R-:W-:-:S03]  /*0240*/  ISETP.GT.AND P6, PT, R8, 0x1f, PT ;  /* 0x0000001f0800780c */ /* 0x000fc60003fc4270 */
[--C-:B------:R-:W-:Y:S01]  /*0250*/  IMAD.WIDE R6, R19, 0x4, R2.reuse ;  /* 0x0000000413067825 */ /* 0x100fe200078e0202 */
[----:B-1----:R-:W-:Y:S01]  /*0260*/  IADD3 R14, -R9, 0x42, RZ ;  /* 0x00000042090e7810 */ /* 0x002fe20007ffe1ff */
[----:B------:R1:W3:Y:S01]  /*0270*/  @P5 LDG.E.EL R12, desc[UR4][R4.64] ;  /* 0x00000004040c5981 */ /* 0x0002e2000c2e1900 */
[----:B------:R-:W-:Y:S01]  /*0280*/  @!P3 IADD3 R14, -R9, RZ, RZ ;  /* 0x000000ff090eb210 */ /* 0x000fe20007ffe1ff */
[----:B------:R-:W-:Y:S01]  /*0290*/  VIADD R16, R9, 0x2 ;  /* 0x0000000209107836 */ /* 0x000fe20000000000 */
[----:B------:R-:W-:Y:S01]  /*02a0*/  LEA R9, R17, R20, 0x6 ;  /* 0x0000001411097211 */ /* 0x000fe200078e30ff */
[----:B------:R-:W-:Y:S01]  /*02b0*/  IMAD.WIDE R18, R21, 0x4, R2 ;  /* 0x0000000415127825 */ /* 0x000fe200078e0202 */
[----:B------:R-:W-:Y:S01]  /*02c0*/  ISETP.GT.AND P3, PT, R8, RZ, !P2 ;  /* 0x000000ff0800720c */ /* 0x000fe20005764270 */
[----:B------:R4:W5:Y:S01]  /*02d0*/  @P5 LDG.E.EL R11, desc[UR4][R6.64] ;  /* 0x00000004060b5981 */ /* 0x000962000c2e1900 */
[----:B------:R-:W-:Y:S01]  /*02e0*/  SEL R17, R16, RZ, !P1 ;  /* 0x000000ff10117207 */ /* 0x000fe20004800000 */
[----:B-1----:R-:W-:-:S02]  /*02f0*/  VIADD R5, R9, 0xfffffffe ;  /* 0xfffffffe09057836 */ /* 0x002fc40000000000 */
[----:B------:R1:W5:Y:S01]  /*0300*/  @P0 LDG.E.EL R13, desc[UR4][R18.64] ;  /* 0x00000004120d0981 */ /* 0x000362000c2e1900 */
[----:B------:R-:W-:Y:S02]  /*0310*/  IMAD.MOV.U32 R15, RZ, RZ, RZ ;  /* 0x000000ffff0f7224 */ /* 0x000fe400078e00ff */
[----:B----4-:R-:W-:Y:S02]  /*0320*/  VIADD R7, R9, 0xffffffff ;  /* 0xffffffff09077836 */ /* 0x010fe40000000000 */
[----:B------:R-:W-:Y:S01]  /*0330*/  IMAD.MOV.U32 R16, RZ, RZ, RZ ;  /* 0x000000ffff107224 */ /* 0x000fe200078e00ff */
[----:B------:R-:W-:Y:S01]  /*0340*/  ISETP.GE.AND P1, PT, R8, 0x20, PT ;  /* 0x000000200800780c */ /* 0x000fe20003f26270 */
[----:B------:R-:W-:Y:S01]  /*0350*/  IMAD.WIDE R4, R5, 0x4, R2 ;  /* 0x0000000405047825 */ /* 0x000fe200078e0202 */
[----:B-1----:R-:W-:-:S03]  /*0360*/  IADD3 R19, R20, 0x2, RZ ;  /* 0x0000000214137810 */ /* 0x002fc60007ffe0ff */
[--C-:B------:R-:W-:Y:S01]  /*0370*/  IMAD.WIDE R6, R7, 0x4, R2.reuse ;  /* 0x0000000407067825 */ /* 0x100fe200078e0202 */
[----:B------:R-:W-:Y:S01]  /*0380*/  IADD3 R18, -R20, 0x42, RZ ;  /* 0x0000004214127810 */ /* 0x000fe20007ffe1ff */
[----:B------:R-:W4:Y:S02]  /*0390*/  @P3 LDG.E.EL R15, desc[UR4][R4.64] ;  /* 0x00000004040f3981 */ /* 0x000f24000c2e1900 */
[----:B------:R-:W-:Y:S01]  /*03a0*/  VIADD R21, R20, 0x1 ;  /* 0x0000000114157836 */ /* 0x000fe20000000000 */
[----:B------:R-:W-:Y:S01]  /*03b0*/  SEL R19, R19, RZ, !P1 ;  /* 0x000000ff13137207 */ /* 0x000fe20004800000 */
[----:B------:R-:W4:Y:S01]  /*03c0*/  @P3 LDG.E.EL R16, desc[UR4][R6.64] ;  /* 0x0000000406103981 */ /* 0x000f22000c2e1900 */
[----:B------:R-:W-:Y:S02]  /*03d0*/  @!P6 IADD3 R18, -R20, RZ, RZ ;  /* 0x000000ff1412e210 */ /* 0x000fe40007ffe1ff */
[----:B------:R-:W-:Y:S02]  /*03e0*/  ISETP.LT.AND P1, PT, R21, 0x40, !P2 ;  /* 0x000000401500780c */ /* 0x000fe40005721270 */
[C---:B------:R-:W-:Y:S01]  /*03f0*/  ISETP.LT.U32.AND P6, PT, R8.reuse, 0x20, !P2 ;  /* 0x000000200800780c */ /* 0x040fe200057c1070 */
[C---:B------:R-:W-:Y:S01]  /*0400*/  VIADD R21, R9.reuse, 0x1 ;  /* 0x0000000109157836 */ /* 0x040fe20000000000 */
[----:B------:R-:W-:Y:S01]  /*0410*/  ISETP.GT.AND P1, PT, R8, -0x1, P1 ;  /* 0xffffffff0800780c */ /* 0x000fe20000f24270 */
[----:B------:R-:W-:-:S04]  /*0420*/  IMAD.WIDE R8, R9, 0x4, R2 ;  /* 0x0000000409087825 */ /* 0x000fc800078e0202 */
[----:B------:R-:W-:Y:S01]  /*0430*/  IMAD.WIDE R2, R21, 0x4, R2 ;  /* 0x0000000415027825 */ /* 0x000fe200078e0202 */
[----:B------:R-:W-:-:S06]  /*0440*/  CS2R R20, SRZ ;  /* 0x0000000000147805 */ /* 0x000fcc000001ff00 */
[----:B------:R-:W4:Y:S04]  /*0450*/  @P6 LDG.E.EL R20, desc[UR4][R8.64] ;  /* 0x0000000408146981 */ /* 0x000f28000c2e1900 */
[----:B------:R1:W4:Y:S01]  /*0460*/  @P1 LDG.E.EL R21, desc[UR4][R2.64] ;  /* 0x0000000402151981 */ /* 0x000322000c2e1900 */
[----:B------:R-:W-:Y:S02]  /*0470*/  IADD3 R18, R18, 0x2, R19 ;  /* 0x0000000212127810 */ /* 0x000fe40007ffe013 */
[----:B------:R-:W-:Y:S02]  /*0480*/  IADD3 R14, R14, 0x2, R17 ;  /* 0x000000020e0e7810 */ /* 0x000fe40007ffe011 */
[----:B------:R-:W-:Y:S02]  /*0490*/  I2FP.F32.S32 R18, R18 ;  /* 0x0000001200127245 */ /* 0x000fe40000201400 */
[----:B------:R-:W-:Y:S01]  /*04a0*/  I2FP.F32.S32 R14, R14 ;  /* 0x0000000e000e7245 */ /* 0x000fe20000201400 */
[----:B-1----:R-:W1:Y:S02]  /*04b0*/  LDC.64 R2, c[0x0][0x218] ;  /* 0x00008600ff027b82 */ /* 0x002e640000000a00 */
[----:B-1----:R-:W-:Y:S01]  /*04c0*/  IMAD.WIDE R2, R0, 0x4, R2 ;  /* 0x0000000400027825 */ /* 0x002fe200078e0202 */
[----:B--2---:R-:W-:-:S02]  /*04d0*/  SEL R10, R10, RZ, P4 ;  /* 0x000000ff0a0a7207 */ /* 0x004fc40002000000 */
[----:B------:R-:W-:Y:S02]  /*04e0*/  FSETP.GEU.AND P4, PT, |R14|, 1.175494350822287508e-38, PT ;  /* 0x008000000e00780b */ /* 0x000fe40003f8e200 */
[----:B---3--:R-:W-:Y:S02]  /*04f0*/  SEL R12, R12, RZ, P5 ;  /* 0x000000ff0c0c7207 */ /* 0x008fe40002800000 */
[----:B-----5:R-:W-:Y:S02]  /*0500*/  SEL R11, R11, RZ, P5 ;  /* 0x000000ff0b0b7207 */ /* 0x020fe40002800000 */
[----:B------:R-:W-:Y:S02]  /*0510*/  FSETP.GT.AND P5, PT, |R14|, 8.50705917302346158658e+37, PT ;  /* 0x7e8000000e00780b */ /* 0x000fe40003fa4200 */
[----:B------:R-:W-:Y:S02]  /*0520*/  SEL R13, R13, RZ, P0 ;  /* 0x000000ff0d0d7207 */ /* 0x000fe40000000000 */
[----:B------:R-:W-:-:S02]  /*0530*/  FSETP.GT.AND P0, PT, |R18|, 8.50705917302346158658e+37, PT ;  /* 0x7e8000001200780b */ /* 0x000fc40003f04200 */
[----:B----4-:R-:W-:Y:S02]  /*0540*/  SEL R15, R15, RZ, P3 ;  /* 0x000000ff0f0f7207 */ /* 0x010fe40001800000 */
[----:B------:R-:W-:Y:S02]  /*0550*/  SEL R16, R16, RZ, P3 ;  /* 0x000000ff10107207 */ /* 0x000fe40001800000 */
[----:B------:R-:W-:-:S07]  /*0560*/  FSETP.GEU.AND P3, PT, |R18|, 1.175494350822287508e-38, PT ;  /* 0x008000001200780b */ /* 0x000fce0003f6e200 */
[----:B------:R-:W-:Y:S01]  /*0570*/  @P0 FMUL R18, R18, 0.25 ;  /* 0x3e80000012120820 */ /* 0x000fe20000400000 */
[----:B------:R-:W-:Y:S01]  /*0580*/  @P5 FMUL R14, R14, 0.25 ;  /* 0x3e8000000e0e5820 */ /* 0x000fe20000400000 */
[----:B------:R-:W-:Y:S01]  /*0590*/  FADD R11, R12, R11 ;  /* 0x0000000b0c0b7221 */ /* 0x000fe20000000000 */
[----:B------:R-:W-:Y:S02]  /*05a0*/  FADD R15, R15, R16 ;  /* 0x000000100f0f7221 */ /* 0x000fe40000000000 */
[----:B------:R-:W-:Y:S01]  /*05b0*/  @!P4 FMUL R14, R14, 16777216 ;  /* 0x4b8000000e0ec820 */ /* 0x000fe20000400000 */
[----:B------:R-:W-:Y:S01]  /*05c0*/  FADD R10, R11, R10 ;  /* 0x0000000a0b0a7221 */ /* 0x000fe20000000000 */
[----:B------:R-:W-:Y:S01]  /*05d0*/  @!P3 FMUL R18, R18, 16777216 ;  /* 0x4b8000001212b820 */ /* 0x000fe20000400000 */
[----:B------:R-:W-:Y:S01]  /*05e0*/  SEL R20, R20, RZ, P6 ;  /* 0x000000ff14147207 */ /* 0x000fe20003000000 */
[----:B------:R-:W1:Y:S01]  /*05f0*/  MUFU.RCP R5, R14 ;  /* 0x0000000e00057308 */ /* 0x000e620000001000 */
[----:B------:R-:W-:-:S03]  /*0600*/  SEL R21, R21, RZ, P1 ;  /* 0x000000ff15157207 */ /* 0x000fc60000800000 */
[----:B------:R-:W-:Y:S01]  /*0610*/  FADD R20, R15, R20 ;  /* 0x000000140f147221 */ /* 0x000fe20000000000 */
[----:B------:R-:W-:-:S03]  /*0620*/  FADD R4, R10, R13 ;  /* 0x0000000d0a047221 */ /* 0x000fc60000000000 */
[----:B------:R-:W2:Y:S01]  /*0630*/  MUFU.RCP R18, R18 ;  /* 0x0000001200127308 */ /* 0x000ea20000001000 */
[----:B------:R-:W-:Y:S01]  /*0640*/  FADD R21, R20, R21 ;  /* 0x0000001514157221 */ /* 0x000fe20000000000 */
[----:B------:R-:W-:-:S03]  /*0650*/  @P5 FMUL R4, R4, 0.25 ;  /* 0x3e80000004045820 */ /* 0x000fc60000400000 */
[----:B------:R-:W-:Y:S01]  /*0660*/  @P0 FMUL R21, R21, 0.25 ;  /* 0x3e80000015150820 */ /* 0x000fe20000400000 */
[----:B------:R-:W-:-:S03]  /*0670*/  @!P4 FMUL R4, R4, 16777216 ;  /* 0x4b8000000404c820 */ /* 0x000fc60000400000 */
[----:B------:R-:W-:Y:S01]  /*0680*/  @!P3 FMUL R21, R21, 16777216 ;  /* 0x4b8000001515b820 */ /* 0x000fe20000400000 */
[----:B-1----:R-:W-:-:S03]  /*0690*/  FMUL R4, R5, R4 ;  /* 0x0000000405047220 */ /* 0x002fc60000400000 */
[----:B--2---:R-:W-:Y:S01]  /*06a0*/  FMUL R5, R18, R21 ;  /* 0x0000001512057220 */ /* 0x004fe20000400000 */
[----:B------:R-:W-:Y:S06]  /*06b0*/  @P2 EXIT ;  /* 0x000000000000294d */ /* 0x000fec0003800000 */
[----:B------:R-:W-:Y:S01]  /*06c0*/  STG.E.64 desc[UR4][R2.64], R4 ;  /* 0x0000000402007986 */ /* 0x000fe2000c101b04 */
[----:B------:R-:W-:Y:S05]  /*06d0*/  EXIT ;  /* 0x000000000000794d */ /* 0x000fea0003800000 */
.L_x_0:
[----:B------:R-:W-:-:S00]  /*06e0*/  BRA `(.L_x_0) ;  /* 0xfffffffc00fc7947 */ /* 0x000fc0000383ffff */
[----:B------:R-:W-:-:S00]  /*06f0*/  NOP ;  /* 0x0000000000007918 */ /* 0x000fc00000000000 */
        /* <DEDUP_REMOVED lines=8> */
.L_x_1:


//--------------------- .nv.constant0.triton_poi_fused_avg_pool2d_1 --------------------------
	.section	.nv.constant0.triton_poi_fused_avg_pool2d_1,"a",@progbits
	.sectionflags	@""
	.align	4
.nv.constant0.triton_poi_fused_avg_pool2d_1:
	.zero		548
